	.headerflags	@"EF_CUDA_TEXMODE_UNIFIED EF_CUDA_64BIT_ADDRESS EF_CUDA_ACCELERATORS EF_CUDA_SM90 EF_CUDA_VIRTUAL_SM(EF_CUDA_SM90)"
	.elftype	@"ET_EXEC"


//--------------------- .nv.info                  --------------------------
	.section	.nv.info,"",@"SHT_CUDA_INFO"
	.align	4


	//----- nvinfo : EIATTR_REGCOUNT
	.align		4
        /*0000*/ 	.byte	0x04, 0x2f
        /*0002*/ 	.short	(.L_1 - .L_0)
	.align		4
.L_0:
        /*0004*/ 	.word	index@(triton_poi_fused__unsafe_index_add_convolution_mul_relu_sub_25)
        /*0008*/ 	.word	0x0000001a


	//----- nvinfo : EIATTR_MIN_STACK_SIZE
	.align		4
.L_1:
        /*000c*/ 	.byte	0x04, 0x12
        /*000e*/ 	.short	(.L_3 - .L_2)
	.align		4
.L_2:
        /*0010*/ 	.word	index@(triton_poi_fused__unsafe_index_add_convolution_mul_relu_sub_25)
        /*0014*/ 	.word	0x00000000


	//----- nvinfo : EIATTR_FRAME_SIZE
	.align		4
.L_3:
        /*0018*/ 	.byte	0x04, 0x11
        /*001a*/ 	.short	(.L_5 - .L_4)
	.align		4
.L_4:
        /*001c*/ 	.word	index@(triton_poi_fused__unsafe_index_add_convolution_mul_relu_sub_25)
        /*0020*/ 	.word	0x00000000


	//----- nvinfo : EIATTR_MIN_STACK_SIZE
	.align		4
.L_5:
        /*0024*/ 	.byte	0x04, 0x12
        /*0026*/ 	.short	(.L_7 - .L_6)
	.align		4
.L_6:
        /*0028*/ 	.word	index@(triton_poi_fused__unsafe_index_add_convolution_mul_relu_sub_25)
        /*002c*/ 	.word	0x00000000
.L_7:


//--------------------- .nv.info.triton_poi_fused__unsafe_index_add_convolution_mul_relu_sub_25 --------------------------
	.section	.nv.info.triton_poi_fused__unsafe_index_add_convolution_mul_relu_sub_25,"",@"SHT_CUDA_INFO"
	.sectionflags	@""
	.align	4


	//----- nvinfo : EIATTR_CUDA_API_VERSION
	.align		4
        /*0000*/ 	.byte	0x04, 0x37
        /*0002*/ 	.short	(.L_9 - .L_8)
.L_8:
        /*0004*/ 	.word	0x0000007c


	//----- nvinfo : EIATTR_KPARAM_INFO
	.align		4
.L_9:
        /*0008*/ 	.byte	0x04, 0x17
        /*000a*/ 	.short	(.L_11 - .L_10)
.L_10:
        /*000c*/ 	.word	0x00000000
        /*0010*/ 	.short	0x0009
        /*0012*/ 	.short	0x0048
        /*0014*/ 	.byte	0x00, 0xf0, 0x11, 0x00


	//----- nvinfo : EIATTR_KPARAM_INFO
	.align		4
.L_11:
        /*0018*/ 	.byte	0x04, 0x17
        /*001a*/ 	.short	(.L_13 - .L_12)
.L_12:
        /*001c*/ 	.word	0x00000000
        /*0020*/ 	.short	0x0008
        /*0022*/ 	.short	0x0040
        /*0024*/ 	.byte	0x00, 0xf4, 0x21, 0x00


	//----- nvinfo : EIATTR_KPARAM_INFO
	.align		4
.L_13:
        /*0028*/ 	.byte	0x04, 0x17
        /*002a*/ 	.short	(.L_15 - .L_14)
.L_14:
        /*002c*/ 	.word	0x00000000
        /*0030*/ 	.short	0x0007
        /*0032*/ 	.short	0x0038
        /*0034*/ 	.byte	0x00, 0xf4, 0x21, 0x00


	//----- nvinfo : EIATTR_KPARAM_INFO
	.align		4
.L_15:
        /*0038*/ 	.byte	0x04, 0x17
        /*003a*/ 	.short	(.L_17 - .L_16)
.L_16:
        /*003c*/ 	.word	0x00000000
        /*0040*/ 	.short	0x0006
        /*0042*/ 	.short	0x0030
        /*0044*/ 	.byte	0x00, 0xf4, 0x21, 0x00


	//----- nvinfo : EIATTR_KPARAM_INFO
	.align		4
.L_17:
        /*0048*/ 	.byte	0x04, 0x17
        /*004a*/ 	.short	(.L_19 - .L_18)
.L_18:
        /*004c*/ 	.word	0x00000000
        /*0050*/ 	.short	0x0005
        /*0052*/ 	.short	0x0028
        /*0054*/ 	.byte	0x00, 0xf4, 0x21, 0x00


	//----- nvinfo : EIATTR_KPARAM_INFO
	.align		4
.L_19:
        /*0058*/ 	.byte	0x04, 0x17
        /*005a*/ 	.short	(.L_21 - .L_20)
.L_20:
        /*005c*/ 	.word	0x00000000
        /*0060*/ 	.short	0x0004
        /*0062*/ 	.short	0x0020
        /*0064*/ 	.byte	0x00, 0xf4, 0x21, 0x00


	//----- nvinfo : EIATTR_KPARAM_INFO
	.align		4
.L_21:
        /*0068*/ 	.byte	0x04, 0x17
        /*006a*/ 	.short	(.L_23 - .L_22)
.L_22:
        /*006c*/ 	.word	0x00000000
        /*0070*/ 	.short	0x0003
        /*0072*/ 	.short	0x0018
        /*0074*/ 	.byte	0x00, 0xf4, 0x21, 0x00


	//----- nvinfo : EIATTR_KPARAM_INFO
	.align		4
.L_23:
        /*0078*/ 	.byte	0x04, 0x17
        /*007a*/ 	.short	(.L_25 - .L_24)
.L_24:
        /*007c*/ 	.word	0x00000000
        /*0080*/ 	.short	0x0002
        /*0082*/ 	.short	0x0010
        /*0084*/ 	.byte	0x00, 0xf4, 0x21, 0x00


	//----- nvinfo : EIATTR_KPARAM_INFO
	.align		4
.L_25:
        /*0088*/ 	.byte	0x04, 0x17
        /*008a*/ 	.short	(.L_27 - .L_26)
.L_26:
        /*008c*/ 	.word	0x00000000
        /*0090*/ 	.short	0x0001
        /*0092*/ 	.short	0x0008
        /*0094*/ 	.byte	0x00, 0xf4, 0x21, 0x00


	//----- nvinfo : EIATTR_KPARAM_INFO
	.align		4
.L_27:
        /*0098*/ 	.byte	0x04, 0x17
        /*009a*/ 	.short	(.L_29 - .L_28)
.L_28:
        /*009c*/ 	.word	0x00000000
        /*00a0*/ 	.short	0x0000
        /*00a2*/ 	.short	0x0000
        /*00a4*/ 	.byte	0x00, 0xf4, 0x21, 0x00


	//----- nvinfo : EIATTR_SPARSE_MMA_MASK
	.align		4
.L_29:
        /*00a8*/ 	.byte	0x03, 0x50
        /*00aa*/ 	.short	0x0000


	//----- nvinfo : EIATTR_MAXREG_COUNT
	.align		4
        /*00ac*/ 	.byte	0x03, 0x1b
        /*00ae*/ 	.short	0x00ff


	//----- nvinfo : EIATTR_EXIT_INSTR_OFFSETS
	.align		4
        /*00b0*/ 	.byte	0x04, 0x1c
        /*00b2*/ 	.short	(.L_31 - .L_30)


	//   ....[0]....
.L_30:
        /*00b4*/ 	.word	0x00000660


	//----- nvinfo : EIATTR_REQNTID
	.align		4
.L_31:
        /*00b8*/ 	.byte	0x04, 0x10
        /*00ba*/ 	.short	(.L_33 - .L_32)
.L_32:
        /*00bc*/ 	.word	0x00000080
        /*00c0*/ 	.word	0x00000001
        /*00c4*/ 	.word	0x00000001


	//----- nvinfo : EIATTR_CBANK_PARAM_SIZE
	.align		4
.L_33:
        /*00c8*/ 	.byte	0x03, 0x19
        /*00ca*/ 	.short	0x004c


	//----- nvinfo : EIATTR_PARAM_CBANK
	.align		4
        /*00cc*/ 	.byte	0x04, 0x0a
        /*00ce*/ 	.short	(.L_35 - .L_34)
	.align		4
.L_34:
        /*00d0*/ 	.word	index@(.nv.constant0.triton_poi_fused__unsafe_index_add_convolution_mul_relu_sub_25)
        /*00d4*/ 	.short	0x0210
        /*00d6*/ 	.short	0x004c


	//----- nvinfo : EIATTR_SW_WAR
	.align		4
.L_35:
        /*00d8*/ 	.byte	0x04, 0x36
        /*00da*/ 	.short	(.L_37 - .L_36)
.L_36:
        /*00dc*/ 	.word	0x00000008
.L_37:


//--------------------- .nv.callgraph             --------------------------
	.section	.nv.callgraph,"",@"SHT_CUDA_CALLGRAPH"
	.align	4
	.sectionentsize	8
	.align		4
        /*0000*/ 	.word	0x00000000
	.align		4
        /*0004*/ 	.word	0xffffffff
	.align		4
        /*0008*/ 	.word	0x00000000
	.align		4
        /*000c*/ 	.word	0xfffffffe
	.align		4
        /*0010*/ 	.word	0x00000000
	.align		4
        /*0014*/ 	.word	0xfffffffd
	.align		4
        /*0018*/ 	.word	0x00000000
	.align		4
        /*001c*/ 	.word	0xfffffffc


//--------------------- .text.triton_poi_fused__unsafe_index_add_convolution_mul_relu_sub_25 --------------------------
	.section	.text.triton_poi_fused__unsafe_index_add_convolution_mul_relu_sub_25,"ax",@progbits
	.align	128
        .global         triton_poi_fused__unsafe_index_add_convolution_mul_relu_sub_25
        .type           triton_poi_fused__unsafe_index_add_convolution_mul_relu_sub_25,@function
        .size           triton_poi_fused__unsafe_index_add_convolution_mul_relu_sub_25,(.L_x_1 - triton_poi_fused__unsafe_index_add_convolution_mul_relu_sub_25)
        .other          triton_poi_fused__unsafe_index_add_convolution_mul_relu_sub_25,@"STO_CUDA_ENTRY STV_DEFAULT"
triton_poi_fused__unsafe_index_add_convolution_mul_relu_sub_25:
.text.triton_poi_fused__unsafe_index_add_convolution_mul_relu_sub_25:
[----:B------:R-:W-:Y:S01]  /*0000*/  LDC R1, c[0x0][0x28] ;  /* 0x00000a00ff017b82 */ /* 0x000fe20000000800 */
[----:B------:R-:W1:Y:S07]  /*0010*/  S2R R3, SR_TID.X ;  /* 0x0000000000037919 */ /* 0x000e6e0000002100 */
[----:B------:R-:W2:Y:S01]  /*0020*/  LDC.64 R8, c[0x0][0x210] ;  /* 0x00008400ff087b82 */ /* 0x000ea20000000a00 */
[----:B------:R-:W-:Y:S01]  /*0030*/  ULDC.64 UR4, c[0x0][0x208] ;  /* 0x0000820000047ab9 */ /* 0x000fe20000000a00 */
[----:B------:R-:W-:Y:S01]  /*0040*/  ULDC.64 UR6, c[0x0][0x220] ;  /* 0x0000880000067ab9 */ /* 0x000fe20000000a00 */
[----:B------:R-:W3:Y:S05]  /*0050*/  S2R R2, SR_CTAID.X ;  /* 0x0000000000027919 */ /* 0x000eea0000002500 */
[----:B------:R-:W4:Y:S08]  /*0060*/  LDC.64 R6, c[0x0][0x218] ;  /* 0x00008600ff067b82 */ /* 0x000f300000000a00 */
[----:B------:R-:W5:Y:S08]  /*0070*/  LDC.64 R14, c[0x0][0x240] ;  /* 0x00009000ff0e7b82 */ /* 0x000f700000000a00 */
[----:B------:R-:W4:Y:S01]  /*0080*/  LDC.64 R10, c[0x0][0x230] ;  /* 0x00008c00ff0a7b82 */ /* 0x000f220000000a00 */
[----:B-1----:R-:W-:-:S05]  /*0090*/  LOP3.LUT R3, R3, 0x7f, RZ, 0xc0, !PT ;  /* 0x0000007f03037812 */ /* 0x002fca00078ec0ff */
[----:B---3--:R-:W-:-:S05]  /*00a0*/  IMAD R0, R2, 0x80, R3 ;  /* 0x0000008002007824 */ /* 0x008fca00078e0203 */
[----:B------:R-:W-:-:S04]  /*00b0*/  SHF.R.S32.HI R3, RZ, 0x1f, R0 ;  /* 0x0000001fff037819 */ /* 0x000fc80000011400 */
[----:B------:R-:W-:-:S04]  /*00c0*/  LEA.HI R3, R3, R0, RZ, 0x6 ;  /* 0x0000000003037211 */ /* 0x000fc800078f30ff */
[----:B------:R-:W-:-:S04]  /*00d0*/  SHF.R.S32.HI R4, RZ, 0x6, R3 ;  /* 0x00000006ff047819 */ /* 0x000fc80000011403 */
[----:B------:R-:W-:-:S04]  /*00e0*/  LEA.HI R5, R4, R4, RZ, 0x6 ;  /* 0x0000000404057211 */ /* 0x000fc800078f30ff */
[----:B------:R-:W-:-:S05]  /*00f0*/  LOP3.LUT R5, R5, 0xffffffc0, RZ, 0xc0, !PT ;  /* 0xffffffc005057812 */ /* 0x000fca00078ec0ff */
[----:B------:R-:W-:Y:S01]  /*0100*/  IMAD.IADD R4, R4, 0x1, -R5 ;  /* 0x0000000104047824 */ /* 0x000fe200078e0a05 */
[----:B------:R-:W-:-:S03]  /*0110*/  LOP3.LUT R5, R3, 0xffffffc0, RZ, 0xc0, !PT ;  /* 0xffffffc003057812 */ /* 0x000fc600078ec0ff */
[----:B--2---:R-:W-:-:S04]  /*0120*/  IMAD.WIDE R8, R4, 0x8, R8 ;  /* 0x0000000804087825 */ /* 0x004fc800078e0208 */
[----:B------:R-:W-:Y:S02]  /*0130*/  IMAD.IADD R5, R0, 0x1, -R5 ;  /* 0x0000000100057824 */ /* 0x000fe400078e0a05 */
[----:B------:R-:W2:Y:S02]  /*0140*/  LDG.E.EL.64 R8, desc[UR4][R8.64] ;  /* 0x0000000408087981 */ /* 0x000ea4000c2e1b00 */
[----:B----4-:R-:W-:-:S06]  /*0150*/  IMAD.WIDE R12, R5, 0x8, R6 ;  /* 0x00000008050c7825 */ /* 0x010fcc00078e0206 */
[----:B------:R-:W3:Y:S01]  /*0160*/  LDG.E.EL.64 R12, desc[UR4][R12.64] ;  /* 0x000000040c0c7981 */ /* 0x000ee2000c2e1b00 */
[----:B-----5:R-:W-:-:S04]  /*0170*/  IMAD.WIDE R6, R4, 0x8, R14 ;  /* 0x0000000804067825 */ /* 0x020fc800078e020e */
[----:B0-----:R-:W-:Y:S02]  /*0180*/  IMAD.WIDE R10, R5, 0x8, R10 ;  /* 0x00000008050a7825 */ /* 0x001fe400078e020a */
[----:B------:R-:W4:Y:S04]  /*0190*/  LDG.E.EL.64 R6, desc[UR4][R6.64] ;  /* 0x0000000406067981 */ /* 0x000f28000c2e1b00 */
[----:B------:R-:W5:Y:S01]  /*01a0*/  LDG.E.EL.64 R10, desc[UR4][R10.64] ;  /* 0x000000040a0a7981 */ /* 0x000f62000c2e1b00 */
[----:B------:R-:W-:Y:S02]  /*01b0*/  SHF.R.S32.HI R2, RZ, 0x18, R2 ;  /* 0x00000018ff027819 */ /* 0x000fe40000011402 */
[----:B--2---:R-:W-:-:S04]  /*01c0*/  SHF.R.U32.HI R3, RZ, 0x1a, R9 ;  /* 0x0000001aff037819 */ /* 0x004fc80000011609 */
[----:B------:R-:W-:Y:S02]  /*01d0*/  LOP3.LUT R3, R3, 0x20, RZ, 0xc0, !PT ;  /* 0x0000002003037812 */ /* 0x000fe400078ec0ff */
[----:B---3--:R-:W-:Y:S02]  /*01e0*/  SHF.R.U32.HI R17, RZ, 0x18, R13 ;  /* 0x00000018ff117819 */ /* 0x008fe4000001160d */
[----:B------:R-:W-:Y:S02]  /*01f0*/  IADD3 R14, P0, R8, R3, RZ ;  /* 0x00000003080e7210 */ /* 0x000fe40007f1e0ff */
[C---:B------:R-:W-:Y:S02]  /*0200*/  LEA R8, P1, R12.reuse, UR6, 0x2 ;  /* 0x000000060c087c11 */ /* 0x040fe4000f8210ff */
[----:B------:R-:W-:Y:S01]  /*0210*/  LOP3.LUT R17, R17, 0x80, RZ, 0xc0, !PT ;  /* 0x0000008011117812 */ /* 0x000fe200078ec0ff */
[----:B------:R-:W-:Y:S01]  /*0220*/  IMAD.X R15, RZ, RZ, R9, P0 ;  /* 0x000000ffff0f7224 */ /* 0x000fe200000e0609 */
[----:B------:R-:W-:Y:S01]  /*0230*/  LEA.HI.X R16, R12, UR7, R13, 0x2, P1 ;  /* 0x000000070c107c11 */ /* 0x000fe200088f140d */
[----:B------:R-:W-:Y:S01]  /*0240*/  IMAD.SHL.U32 R12, R14, 0x80, RZ ;  /* 0x000000800e0c7824 */ /* 0x000fe200078e00ff */
[----:B------:R-:W-:-:S02]  /*0250*/  IADD3 R17, P0, R17, R8, RZ ;  /* 0x0000000811117210 */ /* 0x000fc40007f1e0ff */
[----:B----4-:R-:W-:Y:S02]  /*0260*/  SHF.R.U32.HI R21, RZ, 0x1a, R7 ;  /* 0x0000001aff157819 */ /* 0x010fe40000011607 */
[----:B------:R-:W-:Y:S01]  /*0270*/  SGXT R9, R2, 0x1 ;  /* 0x000000010209781a */ /* 0x000fe20000000200 */
[----:B------:R-:W-:Y:S01]  /*0280*/  IMAD.X R16, RZ, RZ, R16, P0 ;  /* 0x000000ffff107224 */ /* 0x000fe200000e0610 */
[----:B------:R-:W-:Y:S01]  /*0290*/  SHF.L.U64.HI R13, R14, 0x7, R15 ;  /* 0x000000070e0d7819 */ /* 0x000fe2000001020f */
[----:B------:R-:W0:Y:S01]  /*02a0*/  LDC.64 R2, c[0x0][0x228] ;  /* 0x00008a00ff027b82 */ /* 0x000e220000000a00 */
[----:B------:R-:W-:Y:S02]  /*02b0*/  IADD3 R14, P0, R12, R17, RZ ;  /* 0x000000110c0e7210 */ /* 0x000fe40007f1e0ff */
[----:B------:R-:W-:Y:S02]  /*02c0*/  LOP3.LUT R21, R21, 0x20, RZ, 0xc0, !PT ;  /* 0x0000002015157812 */ /* 0x000fe400078ec0ff */
[----:B------:R-:W-:Y:S01]  /*02d0*/  LEA.HI R9, R9, R0, RZ, 0xc ;  /* 0x0000000009097211 */ /* 0x000fe200078f60ff */
[----:B------:R-:W-:Y:S01]  /*02e0*/  IMAD.X R15, R13, 0x1, R16, P0 ;  /* 0x000000010d0f7824 */ /* 0x000fe200000e0610 */
[----:B-----5:R-:W-:-:S02]  /*02f0*/  SHF.R.U32.HI R8, RZ, 0x18, R11 ;  /* 0x00000018ff087819 */ /* 0x020fc4000001160b */
[----:B------:R-:W-:Y:S02]  /*0300*/  IADD3 R21, P1, R6, R21, RZ ;  /* 0x0000001506157210 */ /* 0x000fe40007f3e0ff */
[----:B------:R-:W-:Y:S02]  /*0310*/  LEA R23, P0, R10, UR6, 0x2 ;  /* 0x000000060a177c11 */ /* 0x000fe4000f8010ff */
[----:B------:R-:W-:Y:S01]  /*0320*/  SHF.R.S32.HI R9, RZ, 0xc, R9 ;  /* 0x0000000cff097819 */ /* 0x000fe20000011409 */
[----:B------:R-:W-:Y:S01]  /*0330*/  IMAD.X R6, RZ, RZ, R7, P1 ;  /* 0x000000ffff067224 */ /* 0x000fe200008e0607 */
[----:B------:R-:W-:Y:S02]  /*0340*/  LOP3.LUT R8, R8, 0x80, RZ, 0xc0, !PT ;  /* 0x0000008008087812 */ /* 0x000fe400078ec0ff */
[----:B------:R-:W-:Y:S01]  /*0350*/  LEA.HI.X R20, R10, UR7, R11, 0x2, P0 ;  /* 0x000000070a147c11 */ /* 0x000fe200080f140b */
[----:B------:R-:W-:Y:S01]  /*0360*/  IMAD.SHL.U32 R9, R9, 0x400, RZ ;  /* 0x0000040009097824 */ /* 0x000fe200078e00ff */
[----:B------:R-:W-:Y:S01]  /*0370*/  IADD3 R7, P0, R8, R23, RZ ;  /* 0x0000001708077210 */ /* 0x000fe20007f1e0ff */
[C---:B------:R-:W-:Y:S01]  /*0380*/  IMAD.SHL.U32 R10, R21.reuse, 0x80, RZ ;  /* 0x00000080150a7824 */ /* 0x040fe200078e00ff */
[----:B------:R-:W-:Y:S01]  /*0390*/  SHF.L.U64.HI R21, R21, 0x7, R6 ;  /* 0x0000000715157819 */ /* 0x000fe20000010206 */
[----:B------:R-:W-:Y:S01]  /*03a0*/  IMAD.WIDE R18, R9, 0x4, R14 ;  /* 0x0000000409127825 */ /* 0x000fe200078e020e */
[----:B0-----:R-:W2:Y:S03]  /*03b0*/  LDG.E R3, desc[UR4][R2.64] ;  /* 0x0000000402037981 */ /* 0x001ea6000c1e1900 */
[----:B------:R-:W-:Y:S01]  /*03c0*/  IMAD.X R20, RZ, RZ, R20, P0 ;  /* 0x000000ffff147224 */ /* 0x000fe200000e0614 */
[----:B------:R-:W-:Y:S01]  /*03d0*/  IADD3 R14, P0, R7, R12, RZ ;  /* 0x0000000c070e7210 */ /* 0x000fe20007f1e0ff */
[----:B------:R-:W2:Y:S01]  /*03e0*/  LDG.E.EL R8, desc[UR4][R18.64] ;  /* 0x0000000412087981 */ /* 0x000ea2000c2e1900 */
[----:B------:R-:W-:-:S02]  /*03f0*/  IADD3 R6, P1, R10, R17, RZ ;  /* 0x000000110a067210 */ /* 0x000fc40007f3e0ff */
[----:B------:R-:W-:Y:S01]  /*0400*/  IADD3 R12, P2, R10, R7, RZ ;  /* 0x000000070a0c7210 */ /* 0x000fe20007f5e0ff */
[----:B------:R-:W-:Y:S01]  /*0410*/  IMAD.X R15, R20, 0x1, R13, P0 ;  /* 0x00000001140f7824 */ /* 0x000fe200000e060d */
[----:B------:R-:W0:Y:S01]  /*0420*/  LDC.64 R10, c[0x0][0x238] ;  /* 0x00008e00ff0a7b82 */ /* 0x000e220000000a00 */
[C---:B------:R-:W-:Y:S02]  /*0430*/  IMAD.X R7, R21.reuse, 0x1, R16, P1 ;  /* 0x0000000115077824 */ /* 0x040fe400008e0610 */
[----:B------:R-:W-:Y:S02]  /*0440*/  IMAD.X R13, R21, 0x1, R20, P2 ;  /* 0x00000001150d7824 */ /* 0x000fe400010e0614 */
[----:B------:R-:W-:-:S03]  /*0450*/  IMAD.WIDE R6, R9, 0x4, R6 ;  /* 0x0000000409067825 */ /* 0x000fc600078e0206 */
[----:B------:R-:W1:Y:S01]  /*0460*/  LDC.64 R16, c[0x0][0x248] ;  /* 0x00009200ff107b82 */ /* 0x000e620000000a00 */
[C---:B------:R-:W-:Y:S02]  /*0470*/  IMAD.WIDE R14, R9.reuse, 0x4, R14 ;  /* 0x00000004090e7825 */ /* 0x040fe400078e020e */
[----:B------:R-:W3:Y:S02]  /*0480*/  LDG.E.EL R6, desc[UR4][R6.64] ;  /* 0x0000000406067981 */ /* 0x000ee4000c2e1900 */
[----:B------:R-:W-:Y:S02]  /*0490*/  IMAD.WIDE R12, R9, 0x4, R12 ;  /* 0x00000004090c7825 */ /* 0x000fe400078e020c */
[----:B------:R-:W4:Y:S04]  /*04a0*/  LDG.E.EL R14, desc[UR4][R14.64] ;  /* 0x000000040e0e7981 */ /* 0x000f28000c2e1900 */
[----:B------:R-:W5:Y:S01]  /*04b0*/  LDG.E.EL R12, desc[UR4][R12.64] ;  /* 0x000000040c0c7981 */ /* 0x000f62000c2e1900 */
[----:B0-----:R-:W-:-:S06]  /*04c0*/  IMAD.WIDE R10, R5, 0x4, R10 ;  /* 0x00000004050a7825 */ /* 0x001fcc00078e020a */
[----:B------:R-:W5:Y:S01]  /*04d0*/  LDG.E.EL R10, desc[UR4][R10.64] ;  /* 0x000000040a0a7981 */ /* 0x000f62000c2e1900 */
[----:B-1----:R-:W-:Y:S02]  /*04e0*/  IMAD.WIDE R16, R4, 0x4, R16 ;  /* 0x0000000404107825 */ /* 0x002fe400078e0210 */
[----:B------:R-:W0:Y:S04]  /*04f0*/  LDC.64 R4, c[0x0][0x250] ;  /* 0x00009400ff047b82 */ /* 0x000e280000000a00 */
[----:B------:R-:W5:Y:S01]  /*0500*/  LDG.E.EL R16, desc[UR4][R16.64] ;  /* 0x0000000410107981 */ /* 0x000f62000c2e1900 */
[C---:B--2---:R-:W-:Y:S01]  /*0510*/  FSETP.GEU.AND P1, PT, R3.reuse, -R8, PT ;  /* 0x800000080300720b */ /* 0x044fe20003f2e000 */
[C---:B------:R-:W-:Y:S01]  /*0520*/  FADD R8, R3.reuse, R8 ;  /* 0x0000000803087221 */ /* 0x040fe20000000000 */
[C---:B---3--:R-:W-:Y:S01]  /*0530*/  FSETP.GEU.AND P0, PT, R3.reuse, -R6, PT ;  /* 0x800000060300720b */ /* 0x048fe20003f0e000 */
[C---:B------:R-:W-:Y:S01]  /*0540*/  FADD R6, R3.reuse, R6 ;  /* 0x0000000603067221 */ /* 0x040fe20000000000 */
[C---:B----4-:R-:W-:Y:S01]  /*0550*/  FSETP.GEU.AND P3, PT, R3.reuse, -R14, PT ;  /* 0x8000000e0300720b */ /* 0x050fe20003f6e000 */
[C---:B------:R-:W-:Y:S01]  /*0560*/  FADD R14, R3.reuse, R14 ;  /* 0x0000000e030e7221 */ /* 0x040fe20000000000 */
[C---:B-----5:R-:W-:Y:S01]  /*0570*/  FADD R2, R3.reuse, R12 ;  /* 0x0000000c03027221 */ /* 0x060fe20000000000 */
[----:B------:R-:W-:-:S02]  /*0580*/  FSETP.GEU.AND P2, PT, R3, -R12, PT ;  /* 0x8000000c0300720b */ /* 0x000fc40003f4e000 */
[----:B------:R-:W-:Y:S02]  /*0590*/  FSEL R3, R8, RZ, P1 ;  /* 0x000000ff08037208 */ /* 0x000fe40000800000 */
[----:B------:R-:W-:Y:S02]  /*05a0*/  FSEL R7, R6, RZ, P0 ;  /* 0x000000ff06077208 */ /* 0x000fe40000000000 */
[----:B------:R-:W-:Y:S02]  /*05b0*/  FSEL R14, R14, RZ, P3 ;  /* 0x000000ff0e0e7208 */ /* 0x000fe40001800000 */
[----:B------:R-:W-:-:S03]  /*05c0*/  FSEL R2, R2, RZ, P2 ;  /* 0x000000ff02027208 */ /* 0x000fc60001000000 */
[----:B------:R-:W-:Y:S02]  /*05d0*/  FADD R14, -R3, R14 ;  /* 0x0000000e030e7221 */ /* 0x000fe40000000100 */
[----:B------:R-:W-:Y:S02]  /*05e0*/  FADD R2, -R7, R2 ;  /* 0x0000000207027221 */ /* 0x000fe40000000100 */
[C---:B------:R-:W-:Y:S02]  /*05f0*/  FFMA R3, R10.reuse, R14, R3 ;  /* 0x0000000e0a037223 */ /* 0x040fe40000000003 */
[----:B------:R-:W-:Y:S01]  /*0600*/  FFMA R2, R10, R2, R7 ;  /* 0x000000020a027223 */ /* 0x000fe20000000007 */
[----:B------:R-:W-:-:S03]  /*0610*/  IMAD R7, R0, 0xd, RZ ;  /* 0x0000000d00077824 */ /* 0x000fc600078e02ff */
[----:B------:R-:W-:Y:S01]  /*0620*/  FADD R2, -R3, R2 ;  /* 0x0000000203027221 */ /* 0x000fe20000000100 */
[----:B0-----:R-:W-:-:S04]  /*0630*/  IMAD.WIDE R4, R7, 0x4, R4 ;  /* 0x0000000407047825 */ /* 0x001fc800078e0204 */
[----:B------:R-:W-:-:S05]  /*0640*/  FFMA R3, R16, R2, R3 ;  /* 0x0000000210037223 */ /* 0x000fca0000000003 */
[----:B------:R-:W-:Y:S01]  /*0650*/  STG.E desc[UR4][R4.64], R3 ;  /* 0x0000000304007986 */ /* 0x000fe2000c101904 */
[----:B------:R-:W-:Y:S05]  /*0660*/  EXIT ;  /* 0x000000000000794d */ /* 0x000fea0003800000 */
.L_x_0:
[----:B------:R-:W-:-:S00]  /*0670*/  BRA `(.L_x_0) ;  /* 0xfffffffc00fc7947 */ /* 0x000fc0000383ffff */
[----:B------:R-:W-:-:S00]  /*0680*/  NOP ;  /* 0x0000000000007918 */ /* 0x000fc00000000000 */
[----:B------:R-:W-:-:S00]  /*0690*/  NOP ;  /* 0x0000000000007918 */ /* 0x000fc00000000000 */
[----:B------:R-:W-:-:S00]  /*06a0*/  NOP ;  /* 0x0000000000007918 */ /* 0x000fc00000000000 */
[----:B------:R-:W-:-:S00]  /*06b0*/  NOP ;  /* 0x0000000000007918 */ /* 0x000fc00000000000 */
[----:B------:R-:W-:-:S00]  /*06c0*/  NOP ;  /* 0x0000000000007918 */ /* 0x000fc00000000000 */
[----:B------:R-:W-:-:S00]  /*06d0*/  NOP ;  /* 0x0000000000007918 */ /* 0x000fc00000000000 */
[----:B------:R-:W-:-:S00]  /*06e0*/  NOP ;  /* 0x0000000000007918 */ /* 0x000fc00000000000 */
[----:B------:R-:W-:-:S00]  /*06f0*/  NOP ;  /* 0x0000000000007918 */ /* 0x000fc00000000000 */
.L_x_1:


//--------------------- .nv.constant0.triton_poi_fused__unsafe_index_add_convolution_mul_relu_sub_25 --------------------------
	.section	.nv.constant0.triton_poi_fused__unsafe_index_add_convolution_mul_relu_sub_25,"a",@progbits
	.sectionflags	@""
	.align	4
.nv.constant0.triton_poi_fused__unsafe_index_add_convolution_mul_relu_sub_25:
	.zero		604
